	.headerflags	@"EF_CUDA_TEXMODE_UNIFIED EF_CUDA_64BIT_ADDRESS EF_CUDA_ACCELERATORS EF_CUDA_SM90 EF_CUDA_VIRTUAL_SM(EF_CUDA_SM90)"
	.elftype	@"ET_EXEC"


//--------------------- .nv.info                  --------------------------
	.section	.nv.info,"",@"SHT_CUDA_INFO"
	.align	4


	//----- nvinfo : EIATTR_REGCOUNT
	.align		4
        /*0000*/ 	.byte	0x04, 0x2f
        /*0002*/ 	.short	(.L_3 - .L_2)
	.align		4
.L_2:
        /*0004*/ 	.word	index@(triton_poi_fused__native_batch_norm_legit_no_training_add_convolution_relu_threshold_backward_2)
        /*0008*/ 	.word	0x0000001c


	//----- nvinfo : EIATTR_MIN_STACK_SIZE
	.align		4
.L_3:
        /*000c*/ 	.byte	0x04, 0x12
        /*000e*/ 	.short	(.L_5 - .L_4)
	.align		4
.L_4:
        /*0010*/ 	.word	index@(triton_poi_fused__native_batch_norm_legit_no_training_add_convolution_relu_threshold_backward_2)
        /*0014*/ 	.word	0x00000000


	//----- nvinfo : EIATTR_FRAME_SIZE
	.align		4
.L_5:
        /*0018*/ 	.byte	0x04, 0x11
        /*001a*/ 	.short	(.L_7 - .L_6)
	.align		4
.L_6:
        /*001c*/ 	.word	index@(triton_poi_fused__native_batch_norm_legit_no_training_add_convolution_relu_threshold_backward_2)
        /*0020*/ 	.word	0x00000000


	//----- nvinfo : EIATTR_MIN_STACK_SIZE
	.align		4
.L_7:
        /*0024*/ 	.byte	0x04, 0x12
        /*0026*/ 	.short	(.L_9 - .L_8)
	.align		4
.L_8:
        /*0028*/ 	.word	index@(triton_poi_fused__native_batch_norm_legit_no_training_add_convolution_relu_threshold_backward_2)
        /*002c*/ 	.word	0x00000000
.L_9:


//--------------------- .nv.info.triton_poi_fused__native_batch_norm_legit_no_training_add_convolution_relu_threshold_backward_2 --------------------------
	.section	.nv.info.triton_poi_fused__native_batch_norm_legit_no_training_add_convolution_relu_threshold_backward_2,"",@"SHT_CUDA_INFO"
	.sectionflags	@""
	.align	4


	//----- nvinfo : EIATTR_CUDA_API_VERSION
	.align		4
        /*0000*/ 	.byte	0x04, 0x37
        /*0002*/ 	.short	(.L_11 - .L_10)
.L_10:
        /*0004*/ 	.word	0x0000007c


	//----- nvinfo : EIATTR_KPARAM_INFO
	.align		4
.L_11:
        /*0008*/ 	.byte	0x04, 0x17
        /*000a*/ 	.short	(.L_13 - .L_12)
.L_12:
        /*000c*/ 	.word	0x00000000
        /*0010*/ 	.short	0x0009
        /*0012*/ 	.short	0x0048
        /*0014*/ 	.byte	0x00, 0xf0, 0x11, 0x00


	//----- nvinfo : EIATTR_KPARAM_INFO
	.align		4
.L_13:
        /*0018*/ 	.byte	0x04, 0x17
        /*001a*/ 	.short	(.L_15 - .L_14)
.L_14:
        /*001c*/ 	.word	0x00000000
        /*0020*/ 	.short	0x0008
        /*0022*/ 	.short	0x0040
        /*0024*/ 	.byte	0x00, 0xf4, 0x21, 0x00


	//----- nvinfo : EIATTR_KPARAM_INFO
	.align		4
.L_15:
        /*0028*/ 	.byte	0x04, 0x17
        /*002a*/ 	.short	(.L_17 - .L_16)
.L_16:
        /*002c*/ 	.word	0x00000000
        /*0030*/ 	.short	0x0007
        /*0032*/ 	.short	0x0038
        /*0034*/ 	.byte	0x00, 0xf4, 0x21, 0x00


	//----- nvinfo : EIATTR_KPARAM_INFO
	.align		4
.L_17:
        /*0038*/ 	.byte	0x04, 0x17
        /*003a*/ 	.short	(.L_19 - .L_18)
.L_18:
        /*003c*/ 	.word	0x00000000
        /*0040*/ 	.short	0x0006
        /*0042*/ 	.short	0x0030
        /*0044*/ 	.byte	0x00, 0xf4, 0x21, 0x00


	//----- nvinfo : EIATTR_KPARAM_INFO
	.align		4
.L_19:
        /*0048*/ 	.byte	0x04, 0x17
        /*004a*/ 	.short	(.L_21 - .L_20)
.L_20:
        /*004c*/ 	.word	0x00000000
        /*0050*/ 	.short	0x0005
        /*0052*/ 	.short	0x0028
        /*0054*/ 	.byte	0x00, 0xf4, 0x21, 0x00


	//----- nvinfo : EIATTR_KPARAM_INFO
	.align		4
.L_21:
        /*0058*/ 	.byte	0x04, 0x17
        /*005a*/ 	.short	(.L_23 - .L_22)
.L_22:
        /*005c*/ 	.word	0x00000000
        /*0060*/ 	.short	0x0004
        /*0062*/ 	.short	0x0020
        /*0064*/ 	.byte	0x00, 0xf4, 0x21, 0x00


	//----- nvinfo : EIATTR_KPARAM_INFO
	.align		4
.L_23:
        /*0068*/ 	.byte	0x04, 0x17
        /*006a*/ 	.short	(.L_25 - .L_24)
.L_24:
        /*006c*/ 	.word	0x00000000
        /*0070*/ 	.short	0x0003
        /*0072*/ 	.short	0x0018
        /*0074*/ 	.byte	0x00, 0xf4, 0x21, 0x00


	//----- nvinfo : EIATTR_KPARAM_INFO
	.align		4
.L_25:
        /*0078*/ 	.byte	0x04, 0x17
        /*007a*/ 	.short	(.L_27 - .L_26)
.L_26:
        /*007c*/ 	.word	0x00000000
        /*0080*/ 	.short	0x0002
        /*0082*/ 	.short	0x0010
        /*0084*/ 	.byte	0x00, 0xf4, 0x21, 0x00


	//----- nvinfo : EIATTR_KPARAM_INFO
	.align		4
.L_27:
        /*0088*/ 	.byte	0x04, 0x17
        /*008a*/ 	.short	(.L_29 - .L_28)
.L_28:
        /*008c*/ 	.word	0x00000000
        /*0090*/ 	.short	0x0001
        /*0092*/ 	.short	0x0008
        /*0094*/ 	.byte	0x00, 0xf4, 0x21, 0x00


	//----- nvinfo : EIATTR_KPARAM_INFO
	.align		4
.L_29:
        /*0098*/ 	.byte	0x04, 0x17
        /*009a*/ 	.short	(.L_31 - .L_30)
.L_30:
        /*009c*/ 	.word	0x00000000
        /*00a0*/ 	.short	0x0000
        /*00a2*/ 	.short	0x0000
        /*00a4*/ 	.byte	0x00, 0xf4, 0x21, 0x00


	//----- nvinfo : EIATTR_SPARSE_MMA_MASK
	.align		4
.L_31:
        /*00a8*/ 	.byte	0x03, 0x50
        /*00aa*/ 	.short	0x0000


	//----- nvinfo : EIATTR_MAXREG_COUNT
	.align		4
        /*00ac*/ 	.byte	0x03, 0x1b
        /*00ae*/ 	.short	0x00ff


	//----- nvinfo : EIATTR_EXIT_INSTR_OFFSETS
	.align		4
        /*00b0*/ 	.byte	0x04, 0x1c
        /*00b2*/ 	.short	(.L_33 - .L_32)


	//   ....[0]....
.L_32:
        /*00b4*/ 	.word	0x00000600


	//   ....[1]....
        /*00b8*/ 	.word	0x00000620


	//----- nvinfo : EIATTR_REQNTID
	.align		4
.L_33:
        /*00bc*/ 	.byte	0x04, 0x10
        /*00be*/ 	.short	(.L_35 - .L_34)
.L_34:
        /*00c0*/ 	.word	0x00000080
        /*00c4*/ 	.word	0x00000001
        /*00c8*/ 	.word	0x00000001


	//----- nvinfo : EIATTR_CBANK_PARAM_SIZE
	.align		4
.L_35:
        /*00cc*/ 	.byte	0x03, 0x19
        /*00ce*/ 	.short	0x004c


	//----- nvinfo : EIATTR_PARAM_CBANK
	.align		4
        /*00d0*/ 	.byte	0x04, 0x0a
        /*00d2*/ 	.short	(.L_37 - .L_36)
	.align		4
.L_36:
        /*00d4*/ 	.word	index@(.nv.constant0.triton_poi_fused__native_batch_norm_legit_no_training_add_convolution_relu_threshold_backward_2)
        /*00d8*/ 	.short	0x0210
        /*00da*/ 	.short	0x004c


	//----- nvinfo : EIATTR_SW_WAR
	.align		4
.L_37:
        /*00dc*/ 	.byte	0x04, 0x36
        /*00de*/ 	.short	(.L_39 - .L_38)
.L_38:
        /*00e0*/ 	.word	0x00000008
.L_39:


//--------------------- .nv.callgraph             --------------------------
	.section	.nv.callgraph,"",@"SHT_CUDA_CALLGRAPH"
	.align	4
	.sectionentsize	8
	.align		4
        /*0000*/ 	.word	0x00000000
	.align		4
        /*0004*/ 	.word	0xffffffff
	.align		4
        /*0008*/ 	.word	0x00000000
	.align		4
        /*000c*/ 	.word	0xfffffffe
	.align		4
        /*0010*/ 	.word	0x00000000
	.align		4
        /*0014*/ 	.word	0xfffffffd
	.align		4
        /*0018*/ 	.word	0x00000000
	.align		4
        /*001c*/ 	.word	0xfffffffc


//--------------------- .nv.constant4             --------------------------
	.section	.nv.constant4,"a",@progbits
	.align	8
	.align		8
.nv.constant4:
        /*0000*/ 	.dword	_$_str
	.align		8
        /*0008*/ 	.dword	_$_str_$_2


//--------------------- .text.triton_poi_fused__native_batch_norm_legit_no_training_add_convolution_relu_threshold_backward_2 --------------------------
	.section	.text.triton_poi_fused__native_batch_norm_legit_no_training_add_convolution_relu_threshold_backward_2,"ax",@progbits
	.align	128
        .global         triton_poi_fused__native_batch_norm_legit_no_training_add_convolution_relu_threshold_backward_2
        .type           triton_poi_fused__native_batch_norm_legit_no_training_add_convolution_relu_threshold_backward_2,@function
        .size           triton_poi_fused__native_batch_norm_legit_no_training_add_convolution_relu_threshold_backward_2,(.L_x_1 - triton_poi_fused__native_batch_norm_legit_no_training_add_convolution_relu_threshold_backward_2)
        .other          triton_poi_fused__native_batch_norm_legit_no_training_add_convolution_relu_threshold_backward_2,@"STO_CUDA_ENTRY STV_DEFAULT"
triton_poi_fused__native_batch_norm_legit_no_training_add_convolution_relu_threshold_backward_2:
.text.triton_poi_fused__native_batch_norm_legit_no_training_add_convolution_relu_threshold_backward_2:
[----:B------:R-:W0:Y:S01]  /*0000*/  LDC R1, c[0x0][0x28] ;  /* 0x00000a00ff017b82 */ /* 0x000e220000000800 */
[----:B------:R-:W1:Y:S07]  /*0010*/  S2R R0, SR_TID.X ;  /* 0x0000000000007919 */ /* 0x000e6e0000002100 */
[----:B------:R-:W2:Y:S01]  /*0020*/  LDC.64 R2, c[0x0][0x228] ;  /* 0x00008a00ff027b82 */ /* 0x000ea20000000a00 */
[----:B------:R-:W-:Y:S01]  /*0030*/  IMAD.MOV.U32 R10, RZ, RZ, RZ ;  /* 0x000000ffff0a7224 */ /* 0x000fe200078e00ff */
[----:B------:R-:W-:Y:S01]  /*0040*/  ULDC.64 UR4, c[0x0][0x208] ;  /* 0x0000820000047ab9 */ /* 0x000fe20000000a00 */
[----:B------:R-:W3:Y:S05]  /*0050*/  S2R R11, SR_CTAID.X ;  /* 0x00000000000b7919 */ /* 0x000eea0000002500 */
[----:B------:R-:W4:Y:S08]  /*0060*/  LDC.64 R18, c[0x0][0x218] ;  /* 0x00008600ff127b82 */ /* 0x000f300000000a00 */
[----:B------:R-:W5:Y:S08]  /*0070*/  LDC.64 R20, c[0x0][0x220] ;  /* 0x00008800ff147b82 */ /* 0x000f700000000a00 */
[----:B------:R-:W2:Y:S08]  /*0080*/  LDC.64 R12, c[0x0][0x230] ;  /* 0x00008c00ff0c7b82 */ /* 0x000eb00000000a00 */
[----:B------:R-:W4:Y:S01]  /*0090*/  LDC.64 R8, c[0x0][0x238] ;  /* 0x00008e00ff087b82 */ /* 0x000f220000000a00 */
[----:B-1----:R-:W-:Y:S01]  /*00a0*/  IMAD.SHL.U32 R0, R0, 0x2, RZ ;  /* 0x0000000200007824 */ /* 0x002fe200078e00ff */
[----:B------:R-:W-:-:S02]  /*00b0*/  CS2R R14, SRZ ;  /* 0x00000000000e7805 */ /* 0x000fc4000001ff00 */
[----:B---3--:R-:W-:Y:S02]  /*00c0*/  SHF.R.S32.HI R4, RZ, 0x17, R11 ;  /* 0x00000017ff047819 */ /* 0x008fe4000001140b */
[----:B------:R-:W-:Y:S02]  /*00d0*/  CS2R R6, SRZ ;  /* 0x0000000000067805 */ /* 0x000fe4000001ff00 */
[----:B------:R-:W-:Y:S02]  /*00e0*/  CS2R R16, SRZ ;  /* 0x0000000000107805 */ /* 0x000fe4000001ff00 */
[----:B------:R-:W-:Y:S02]  /*00f0*/  LOP3.LUT R0, R0, 0xfe, RZ, 0xc0, !PT ;  /* 0x000000fe00007812 */ /* 0x000fe400078ec0ff */
[----:B------:R-:W-:Y:S02]  /*0100*/  CS2R R24, SRZ ;  /* 0x0000000000187805 */ /* 0x000fe4000001ff00 */
[----:B------:R-:W-:Y:S01]  /*0110*/  SGXT R4, R4, 0x1 ;  /* 0x000000010404781a */ /* 0x000fe20000000200 */
[----:B------:R-:W-:Y:S01]  /*0120*/  ULDC.64 UR6, c[0x0][0x250] ;  /* 0x0000940000067ab9 */ /* 0x000fe20000000a00 */
[----:B------:R-:W-:-:S04]  /*0130*/  LEA R11, R11, R0, 0x8 ;  /* 0x000000000b0b7211 */ /* 0x000fc800078e40ff */
[----:B------:R-:W-:Y:S02]  /*0140*/  LEA.HI R4, R4, R11, RZ, 0x4 ;  /* 0x0000000b04047211 */ /* 0x000fe400078f20ff */
[----:B------:R-:W-:Y:S02]  /*0150*/  ISETP.GE.AND P0, PT, R11, 0x100, PT ;  /* 0x000001000b00780c */ /* 0x000fe40003f06270 */
[----:B------:R-:W-:-:S04]  /*0160*/  SHF.R.S32.HI R4, RZ, 0x4, R4 ;  /* 0x00000004ff047819 */ /* 0x000fc80000011404 */
[----:B------:R-:W-:-:S04]  /*0170*/  LEA.HI R0, R4, R4, RZ, 0x2 ;  /* 0x0000000404007211 */ /* 0x000fc800078f10ff */
[----:B------:R-:W-:Y:S01]  /*0180*/  LOP3.LUT R23, R0, 0xfffffffc, RZ, 0xc0, !PT ;  /* 0xfffffffc00177812 */ /* 0x000fe200078ec0ff */
[----:B------:R-:W-:-:S04]  /*0190*/  HFMA2.MMA R0, -RZ, RZ, 0, 0 ;  /* 0x00000000ff007435 */ /* 0x000fc800000001ff */
[----:B------:R-:W-:Y:S02]  /*01a0*/  IMAD.IADD R23, R4, 0x1, -R23 ;  /* 0x0000000104177824 */ /* 0x000fe400078e0a17 */
[----:B------:R-:W1:Y:S02]  /*01b0*/  LDC.64 R4, c[0x0][0x210] ;  /* 0x00008400ff047b82 */ /* 0x000e640000000a00 */
[----:B--2---:R-:W-:-:S05]  /*01c0*/  IMAD.WIDE R2, R23, 0x4, R2 ;  /* 0x0000000417027825 */ /* 0x004fca00078e0202 */
[----:B------:R-:W2:Y:S04]  /*01d0*/  @!P0 LDG.E.EL R0, desc[UR4][R2.64] ;  /* 0x0000000402008981 */ /* 0x000ea8000c2e1900 */
[----:B------:R1:W3:Y:S01]  /*01e0*/  @!P0 LDG.E.EL R10, desc[UR4][R2.64] ;  /* 0x00000004020a8981 */ /* 0x0002e2000c2e1900 */
[----:B----4-:R-:W-:-:S04]  /*01f0*/  IMAD.WIDE R18, R23, 0x4, R18 ;  /* 0x0000000417127825 */ /* 0x010fc800078e0212 */
[----:B-----5:R-:W-:Y:S01]  /*0200*/  IMAD.WIDE R20, R23, 0x4, R20 ;  /* 0x0000000417147825 */ /* 0x020fe200078e0214 */
[----:B------:R-:W4:Y:S04]  /*0210*/  @!P0 LDG.E.EL R15, desc[UR4][R18.64] ;  /* 0x00000004120f8981 */ /* 0x000f28000c2e1900 */
[----:B------:R5:W4:Y:S01]  /*0220*/  @!P0 LDG.E.EL R14, desc[UR4][R18.64] ;  /* 0x00000004120e8981 */ /* 0x000b22000c2e1900 */
[----:B-1----:R-:W-:-:S03]  /*0230*/  IMAD.WIDE R2, R11, 0x4, R4 ;  /* 0x000000040b027825 */ /* 0x002fc600078e0204 */
[----:B------:R-:W4:Y:S01]  /*0240*/  @!P0 LDG.E.EL R17, desc[UR4][R20.64] ;  /* 0x0000000414118981 */ /* 0x000f22000c2e1900 */
[----:B------:R-:W1:Y:S03]  /*0250*/  LDC.64 R4, c[0x0][0x240] ;  /* 0x00009000ff047b82 */ /* 0x000e660000000a00 */
[----:B------:R-:W4:Y:S01]  /*0260*/  @!P0 LDG.E.64 R6, desc[UR4][R2.64] ;  /* 0x0000000402068981 */ /* 0x000f22000c1e1b00 */
[----:B0-----:R-:W-:-:S03]  /*0270*/  IMAD.WIDE R12, R23, 0x4, R12 ;  /* 0x00000004170c7825 */ /* 0x001fc600078e020c */
[----:B------:R-:W4:Y:S01]  /*0280*/  @!P0 LDG.E.EL R16, desc[UR4][R20.64] ;  /* 0x0000000414108981 */ /* 0x000f22000c2e1900 */
[----:B------:R-:W-:Y:S01]  /*0290*/  IMAD.WIDE R8, R23, 0x4, R8 ;  /* 0x0000000417087825 */ /* 0x000fe200078e0208 */
[----:B------:R-:W-:Y:S02]  /*02a0*/  CS2R R22, SRZ ;  /* 0x0000000000167805 */ /* 0x000fe4000001ff00 */
[----:B------:R-:W4:Y:S04]  /*02b0*/  @!P0 LDG.E.EL R24, desc[UR4][R12.64] ;  /* 0x000000040c188981 */ /* 0x000f28000c2e1900 */
[----:B------:R-:W4:Y:S04]  /*02c0*/  @!P0 LDG.E.EL R23, desc[UR4][R8.64] ;  /* 0x0000000408178981 */ /* 0x000f28000c2e1900 */
[----:B------:R-:W4:Y:S04]  /*02d0*/  @!P0 LDG.E.EL R25, desc[UR4][R12.64] ;  /* 0x000000040c198981 */ /* 0x000f28000c2e1900 */
[----:B------:R-:W4:Y:S01]  /*02e0*/  @!P0 LDG.E.EL R22, desc[UR4][R8.64] ;  /* 0x0000000408168981 */ /* 0x000f22000c2e1900 */
[----:B-----5:R-:W-:Y:S01]  /*02f0*/  CS2R R18, SRZ ;  /* 0x0000000000127805 */ /* 0x020fe2000001ff00 */
[----:B-1----:R-:W-:-:S05]  /*0300*/  IMAD.WIDE R4, R11, 0x4, R4 ;  /* 0x000000040b047825 */ /* 0x002fca00078e0204 */
[----:B------:R0:W5:Y:S02]  /*0310*/  @!P0 LDG.E.64 R18, desc[UR4][R4.64] ;  /* 0x0000000404128981 */ /* 0x000164000c1e1b00 */
[----:B0-----:R-:W-:Y:S01]  /*0320*/  MOV R4, 0x3e800000 ;  /* 0x3e80000000047802 */ /* 0x001fe20000000f00 */
[----:B--2---:R-:W-:Y:S01]  /*0330*/  FADD R0, R0, 9.9999997473787516356e-06 ;  /* 0x3727c5ac00007421 */ /* 0x004fe20000000000 */
[----:B---3--:R-:W-:-:S03]  /*0340*/  FADD R10, R10, 9.9999997473787516356e-06 ;  /* 0x3727c5ac0a0a7421 */ /* 0x008fc60000000000 */
[----:B------:R-:W0:Y:S08]  /*0350*/  MUFU.SQRT R20, R0 ;  /* 0x0000000000147308 */ /* 0x000e300000002000 */
[----:B------:R-:W1:Y:S01]  /*0360*/  MUFU.SQRT R21, R10 ;  /* 0x0000000a00157308 */ /* 0x000e620000002000 */
[C---:B0-----:R-:W-:Y:S02]  /*0370*/  FSETP.GT.AND P1, PT, R20.reuse, 8.50705917302346158658e+37, PT ;  /* 0x7e8000001400780b */ /* 0x041fe40003f24000 */
[----:B------:R-:W-:-:S02]  /*0380*/  FSETP.GEU.AND P3, PT, R20, 1.175494350822287508e-38, PT ;  /* 0x008000001400780b */ /* 0x000fc40003f6e000 */
[C---:B-1----:R-:W-:Y:S02]  /*0390*/  FSETP.GT.AND P2, PT, R21.reuse, 8.50705917302346158658e+37, PT ;  /* 0x7e8000001500780b */ /* 0x042fe40003f44000 */
[----:B------:R-:W-:-:S07]  /*03a0*/  FSETP.GEU.AND P4, PT, R21, 1.175494350822287508e-38, PT ;  /* 0x008000001500780b */ /* 0x000fce0003f8e000 */
[----:B------:R-:W-:-:S04]  /*03b0*/  @P1 FMUL R20, R20, 0.25 ;  /* 0x3e80000014141820 */ /* 0x000fc80000400000 */
[----:B------:R-:W-:Y:S01]  /*03c0*/  @!P3 FMUL R20, R20, 16777216 ;  /* 0x4b8000001414b820 */ /* 0x000fe20000400000 */
[----:B------:R-:W-:-:S04]  /*03d0*/  @P2 FMUL R21, R21, 0.25 ;  /* 0x3e80000015152820 */ /* 0x000fc80000400000 */
[----:B------:R-:W-:Y:S01]  /*03e0*/  @!P4 FMUL R21, R21, 16777216 ;  /* 0x4b8000001515c820 */ /* 0x000fe20000400000 */
[----:B------:R-:W0:Y:S01]  /*03f0*/  MUFU.RCP R20, R20 ;  /* 0x0000001400147308 */ /* 0x000e220000001000 */
[C---:B------:R-:W-:Y:S02]  /*0400*/  FSEL R5, R4.reuse, 1, P1 ;  /* 0x3f80000004057808 */ /* 0x040fe40000800000 */
[----:B------:R-:W-:-:S05]  /*0410*/  FSEL R4, R4, 1, P2 ;  /* 0x3f80000004047808 */ /* 0x000fca0001000000 */
[----:B------:R-:W1:Y:S01]  /*0420*/  MUFU.RCP R21, R21 ;  /* 0x0000001500157308 */ /* 0x000e620000001000 */
[----:B------:R-:W-:Y:S01]  /*0430*/  @!P3 FMUL R5, R5, 16777216 ;  /* 0x4b8000000505b820 */ /* 0x000fe20000400000 */
[----:B------:R-:W-:Y:S01]  /*0440*/  @!P4 FMUL R4, R4, 16777216 ;  /* 0x4b8000000404c820 */ /* 0x000fe20000400000 */
[----:B----4-:R-:W-:Y:S01]  /*0450*/  FADD R6, R15, R6 ;  /* 0x000000060f067221 */ /* 0x010fe20000000000 */
[----:B------:R-:W-:Y:S01]  /*0460*/  FADD R7, R14, R7 ;  /* 0x000000070e077221 */ /* 0x000fe20000000000 */
[----:B0-----:R-:W-:Y:S02]  /*0470*/  FMUL R0, R20, R5 ;  /* 0x0000000514007220 */ /* 0x001fe40000400000 */
[----:B------:R-:W-:Y:S01]  /*0480*/  FADD R17, R6, -R17 ;  /* 0x8000001106117221 */ /* 0x000fe20000000000 */
[----:B------:R-:W-:Y:S01]  /*0490*/  FADD R9, R7, -R16 ;  /* 0x8000001007097221 */ /* 0x000fe20000000000 */
[----:B-1----:R-:W-:Y:S02]  /*04a0*/  FMUL R8, R21, R4 ;  /* 0x0000000415087220 */ /* 0x002fe40000400000 */
[----:B------:R-:W0:Y:S01]  /*04b0*/  LDC.64 R4, c[0x0][0x248] ;  /* 0x00009200ff047b82 */ /* 0x000e220000000a00 */
[----:B------:R-:W-:Y:S01]  /*04c0*/  FMUL R0, R0, R17 ;  /* 0x0000001100007220 */ /* 0x000fe20000400000 */
[----:B------:R-:W-:-:S03]  /*04d0*/  FMUL R9, R8, R9 ;  /* 0x0000000908097220 */ /* 0x000fc60000400000 */
[----:B------:R-:W-:Y:S01]  /*04e0*/  FFMA R0, R0, R24, R23 ;  /* 0x0000001800007223 */ /* 0x000fe20000000017 */
[----:B------:R-:W-:-:S04]  /*04f0*/  FFMA R9, R9, R25, R22 ;  /* 0x0000001909097223 */ /* 0x000fc80000000016 */
[C---:B------:R-:W-:Y:S02]  /*0500*/  FSETP.GEU.AND P1, PT, R0.reuse, RZ, PT ;  /* 0x000000ff0000720b */ /* 0x040fe40003f2e000 */
[C---:B------:R-:W-:Y:S02]  /*0510*/  FSETP.GEU.AND P2, PT, R9.reuse, RZ, PT ;  /* 0x000000ff0900720b */ /* 0x040fe40003f4e000 */
[----:B------:R-:W-:Y:S02]  /*0520*/  FSEL R13, R0, RZ, P1 ;  /* 0x000000ff000d7208 */ /* 0x000fe40000800000 */
[----:B------:R-:W-:Y:S02]  /*0530*/  FSEL R0, R9, RZ, P2 ;  /* 0x000000ff09007208 */ /* 0x000fe40001000000 */
[C---:B------:R-:W-:Y:S01]  /*0540*/  FSETP.GTU.AND P3, PT, R13.reuse, RZ, PT ;  /* 0x000000ff0d00720b */ /* 0x040fe20003f6c000 */
[----:B-----5:R-:W-:Y:S01]  /*0550*/  FADD R18, R13, R18 ;  /* 0x000000120d127221 */ /* 0x020fe20000000000 */
[C---:B------:R-:W-:Y:S01]  /*0560*/  FSETP.GTU.AND P2, PT, R0.reuse, RZ, PT ;  /* 0x000000ff0000720b */ /* 0x040fe20003f4c000 */
[----:B------:R-:W-:Y:S01]  /*0570*/  FADD R19, R0, R19 ;  /* 0x0000001300137221 */ /* 0x000fe20000000000 */
[----:B------:R-:W-:Y:S01]  /*0580*/  IADD3 R8, P1, R11, UR6, RZ ;  /* 0x000000060b087c10 */ /* 0x000fe2000ff3e0ff */
[----:B0-----:R-:W-:Y:S01]  /*0590*/  IMAD.WIDE R4, R11, 0x4, R4 ;  /* 0x000000040b047825 */ /* 0x001fe200078e0204 */
[----:B------:R-:W-:Y:S01]  /*05a0*/  SEL R13, RZ, 0x100, P2 ;  /* 0x00000100ff0d7807 */ /* 0x000fe20001000000 */
[----:B------:R0:W-:Y:S01]  /*05b0*/  @!P0 STG.E.64 desc[UR4][R2.64], R6 ;  /* 0x0000000602008986 */ /* 0x0001e2000c101b04 */
[----:B------:R-:W-:-:S02]  /*05c0*/  SEL R0, RZ, 0x1, P3 ;  /* 0x00000001ff007807 */ /* 0x000fc40001800000 */
[----:B------:R-:W-:Y:S01]  /*05d0*/  LEA.HI.X.SX32 R9, R11, UR7, 0x1, P1 ;  /* 0x000000070b097c11 */ /* 0x000fe200088f0eff */
[----:B------:R0:W-:Y:S02]  /*05e0*/  @!P0 STG.E.64 desc[UR4][R4.64], R18 ;  /* 0x0000001204008986 */ /* 0x0001e4000c101b04 */
[----:B------:R-:W-:Y:S01]  /*05f0*/  IMAD.IADD R13, R0, 0x1, R13 ;  /* 0x00000001000d7824 */ /* 0x000fe200078e020d */
[----:B0-----:R-:W-:Y:S06]  /*0600*/  @P0 EXIT ;  /* 0x000000000000094d */ /* 0x001fec0003800000 */
[----:B------:R-:W-:Y:S01]  /*0610*/  STG.E.U16 desc[UR4][R8.64], R13 ;  /* 0x0000000d08007986 */ /* 0x000fe2000c101504 */
[----:B------:R-:W-:Y:S05]  /*0620*/  EXIT ;  /* 0x000000000000794d */ /* 0x000fea0003800000 */
.L_x_0:
[----:B------:R-:W-:-:S00]  /*0630*/  BRA `(.L_x_0) ;  /* 0xfffffffc00fc7947 */ /* 0x000fc0000383ffff */
[----:B------:R-:W-:-:S00]  /*0640*/  NOP ;  /* 0x0000000000007918 */ /* 0x000fc00000000000 */
        /* <DEDUP_REMOVED lines=11> */
.L_x_1:


//--------------------- .nv.global.init           --------------------------
	.section	.nv.global.init,"aw",@progbits
.nv.global.init:
	.type		_$_str,@object
	.size		_$_str,(_$_str_$_2 - _$_str)
_$_str:
        /*0000*/ 	.byte	0x5f, 0x5f, 0x43, 0x55, 0x44, 0x41, 0x5f, 0x46, 0x54, 0x5a, 0x00
	.type		_$_str_$_2,@object
	.size		_$_str_$_2,(.L_1 - _$_str_$_2)
_$_str_$_2:
        /*000b*/ 	.byte	0x5f, 0x5f, 0x43, 0x55, 0x44, 0x41, 0x5f, 0x50, 0x52, 0x45, 0x43, 0x5f, 0x53, 0x51, 0x52, 0x54
        /*001b*/ 	.byte	0x00
.L_1:


//--------------------- .nv.constant0.triton_poi_fused__native_batch_norm_legit_no_training_add_convolution_relu_threshold_backward_2 --------------------------
	.section	.nv.constant0.triton_poi_fused__native_batch_norm_legit_no_training_add_convolution_relu_threshold_backward_2,"a",@progbits
	.sectionflags	@""
	.align	4
.nv.constant0.triton_poi_fused__native_batch_norm_legit_no_training_add_convolution_relu_threshold_backward_2:
	.zero		604
